//
// Generated by NVIDIA NVVM Compiler
//
// Compiler Build ID: CL-36424714
// Cuda compilation tools, release 13.0, V13.0.88
// Based on NVVM 20.0.0
//

.version 9.0
.target sm_100
.address_size 64

	// .globl	_Z16addVectorsKernelPimS_S_

.visible .entry _Z16addVectorsKernelPimS_S_(
	.param .u64 .ptr .align 1 _Z16addVectorsKernelPimS_S__param_0,
	.param .u64 _Z16addVectorsKernelPimS_S__param_1,
	.param .u64 .ptr .align 1 _Z16addVectorsKernelPimS_S__param_2,
	.param .u64 .ptr .align 1 _Z16addVectorsKernelPimS_S__param_3
)
{
	.reg .pred 	%p<3>;
	.reg .b32 	%r<6>;
	.reg .b64 	%rd<17>;

	ld.param.u64 	%rd8, [_Z16addVectorsKernelPimS_S__param_0];
	ld.param.u64 	%rd9, [_Z16addVectorsKernelPimS_S__param_1];
	ld.param.u64 	%rd10, [_Z16addVectorsKernelPimS_S__param_2];
	ld.param.u64 	%rd11, [_Z16addVectorsKernelPimS_S__param_3];
	mov.u32 	%r1, %tid.x;
	cvt.u64.u32 	%rd16, %r1;
	setp.le.u64 	%p1, %rd9, %rd16;
	@%p1 bra 	$L__BB0_3;
	mov.u32 	%r2, %ntid.x;
	cvt.u64.u32 	%rd2, %r2;
	cvta.to.global.u64 	%rd3, %rd10;
	cvta.to.global.u64 	%rd4, %rd11;
	cvta.to.global.u64 	%rd5, %rd8;
$L__BB0_2:
	shl.b64 	%rd12, %rd16, 2;
	add.s64 	%rd13, %rd3, %rd12;
	ld.global.u32 	%r3, [%rd13];
	add.s64 	%rd14, %rd4, %rd12;
	ld.global.u32 	%r4, [%rd14];
	add.s32 	%r5, %r4, %r3;
	add.s64 	%rd15, %rd5, %rd12;
	st.global.u32 	[%rd15], %r5;
	add.s64 	%rd16, %rd16, %rd2;
	setp.lt.u64 	%p2, %rd16, %rd9;
	@%p2 bra 	$L__BB0_2;
$L__BB0_3:
	ret;

}


// ===== COMPILED SASS (sm_100) =====

	.target	sm_100

	.elftype	@"ET_EXEC"


//--------------------- .note.nv.tkinfo           --------------------------
	.section	.note.nv.tkinfo,"",@"SHT_NOTE"
	.sectionflags	@"SHF_NOTE_NV_TKINFO"
	.tkinfo
        /*0018*/ 	.word	0x00000002
        /*0030*/ 	.string	""
        /*0030*/ 	.string	"ptxas"
        /*0030*/ 	.string	"Cuda compilation tools, release 13.0, V13.0.88"
        /*0030*/ 	.string	"Build cuda_13.0.r13.0/compiler.36424714_0"
        /*0030*/ 	.string	"-arch sm_100 -m 64 "



//--------------------- .note.nv.cuinfo           --------------------------
	.section	.note.nv.cuinfo,"",@"SHT_NOTE"
	.sectionflags	@"SHF_NOTE_NV_CUINFO"
        /*0018*/ 	.short	0x0002
        /*001a*/ 	.short	0x0064
        /*001c*/ 	.short	0x0082
	.zero		2


//--------------------- .nv.info                  --------------------------
	.section	.nv.info,"",@"SHT_CUDA_INFO"
	.align	4


	//----- nvinfo : EIATTR_REGCOUNT
	.align		4
        /*0000*/ 	.byte	0x04, 0x2f
        /*0002*/ 	.short	(.L_1 - .L_0)
	.align		4
.L_0:
        /*0004*/ 	.word	index@(_Z16addVectorsKernelPimS_S_)
        /*0008*/ 	.word	0x0000000e


	//----- nvinfo : EIATTR_FRAME_SIZE
	.align		4
.L_1:
        /*000c*/ 	.byte	0x04, 0x11
        /*000e*/ 	.short	(.L_3 - .L_2)
	.align		4
.L_2:
        /*0010*/ 	.word	index@(_Z16addVectorsKernelPimS_S_)
        /*0014*/ 	.word	0x00000000


	//----- nvinfo : EIATTR_MIN_STACK_SIZE
	.align		4
.L_3:
        /*0018*/ 	.byte	0x04, 0x12
        /*001a*/ 	.short	(.L_5 - .L_4)
	.align		4
.L_4:
        /*001c*/ 	.word	index@(_Z16addVectorsKernelPimS_S_)
        /*0020*/ 	.word	0x00000000
.L_5:


//--------------------- .nv.compat                --------------------------
	.section	.nv.compat,"",@"SHT_CUDA_COMPAT_INFO"
	.align	4
        /*0000*/ 	.byte	0x02, 0x09, 0x00, 0x00, 0x02, 0x02, 0x01, 0x00, 0x02, 0x05, 0x05, 0x00, 0x03, 0x07, 0x01, 0x01
        /*0010*/ 	.byte	0x02, 0x03, 0x00, 0x00, 0x02, 0x06, 0x01, 0x00, 0x04, 0x0b, 0x08, 0x00, 0x09, 0x00, 0x00, 0x00
        /*0020*/ 	.byte	0x00, 0x00, 0x00, 0x00


//--------------------- .nv.info._Z16addVectorsKernelPimS_S_ --------------------------
	.section	.nv.info._Z16addVectorsKernelPimS_S_,"",@"SHT_CUDA_INFO"
	.sectionflags	@""
	.align	4


	//----- nvinfo : EIATTR_CUDA_API_VERSION
	.align		4
        /*0000*/ 	.byte	0x04, 0x37
        /*0002*/ 	.short	(.L_7 - .L_6)
.L_6:
        /*0004*/ 	.word	0x00000082


	//----- nvinfo : EIATTR_KPARAM_INFO
	.align		4
.L_7:
        /*0008*/ 	.byte	0x04, 0x17
        /*000a*/ 	.short	(.L_9 - .L_8)
.L_8:
        /*000c*/ 	.word	0x00000000
        /*0010*/ 	.short	0x0003
        /*0012*/ 	.short	0x0018
        /*0014*/ 	.byte	0x00, 0xf5, 0x21, 0x00


	//----- nvinfo : EIATTR_KPARAM_INFO
	.align		4
.L_9:
        /*0018*/ 	.byte	0x04, 0x17
        /*001a*/ 	.short	(.L_11 - .L_10)
.L_10:
        /*001c*/ 	.word	0x00000000
        /*0020*/ 	.short	0x0002
        /*0022*/ 	.short	0x0010
        /*0024*/ 	.byte	0x00, 0xf5, 0x21, 0x00


	//----- nvinfo : EIATTR_KPARAM_INFO
	.align		4
.L_11:
        /*0028*/ 	.byte	0x04, 0x17
        /*002a*/ 	.short	(.L_13 - .L_12)
.L_12:
        /*002c*/ 	.word	0x00000000
        /*0030*/ 	.short	0x0001
        /*0032*/ 	.short	0x0008
        /*0034*/ 	.byte	0x00, 0xf0, 0x21, 0x00


	//----- nvinfo : EIATTR_KPARAM_INFO
	.align		4
.L_13:
        /*0038*/ 	.byte	0x04, 0x17
        /*003a*/ 	.short	(.L_15 - .L_14)
.L_14:
        /*003c*/ 	.word	0x00000000
        /*0040*/ 	.short	0x0000
        /*0042*/ 	.short	0x0000
        /*0044*/ 	.byte	0x00, 0xf5, 0x21, 0x00


	//----- nvinfo : EIATTR_SPARSE_MMA_MASK
	.align		4
.L_15:
        /*0048*/ 	.byte	0x03, 0x50
        /*004a*/ 	.short	0x0000


	//----- nvinfo : EIATTR_MAXREG_COUNT
	.align		4
        /*004c*/ 	.byte	0x03, 0x1b
        /*004e*/ 	.short	0x00ff


	//----- nvinfo : EIATTR_MERCURY_ISA_VERSION
	.align		4
        /*0050*/ 	.byte	0x03, 0x5f
        /*0052*/ 	.short	0x0101


	//----- nvinfo : EIATTR_VRC_CTA_INIT_COUNT
	.align		4
        /*0054*/ 	.byte	0x02, 0x4a
	.zero		1
	.zero		1


	//----- nvinfo : EIATTR_EXIT_INSTR_OFFSETS
	.align		4
        /*0058*/ 	.byte	0x04, 0x1c
        /*005a*/ 	.short	(.L_17 - .L_16)


	//   ....[0]....
.L_16:
        /*005c*/ 	.word	0x00000050


	//   ....[1]....
        /*0060*/ 	.word	0x000001c0


	//----- nvinfo : EIATTR_CRS_STACK_SIZE
	.align		4
.L_17:
        /*0064*/ 	.byte	0x04, 0x1e
        /*0066*/ 	.short	(.L_19 - .L_18)
.L_18:
        /*0068*/ 	.word	0x00000000


	//----- nvinfo : EIATTR_CBANK_PARAM_SIZE
	.align		4
.L_19:
        /*006c*/ 	.byte	0x03, 0x19
        /*006e*/ 	.short	0x0020


	//----- nvinfo : EIATTR_PARAM_CBANK
	.align		4
        /*0070*/ 	.byte	0x04, 0x0a
        /*0072*/ 	.short	(.L_21 - .L_20)
	.align		4
.L_20:
        /*0074*/ 	.word	index@(.nv.constant0._Z16addVectorsKernelPimS_S_)
        /*0078*/ 	.short	0x0380
        /*007a*/ 	.short	0x0020


	//----- nvinfo : EIATTR_SW_WAR
	.align		4
.L_21:
        /*007c*/ 	.byte	0x04, 0x36
        /*007e*/ 	.short	(.L_23 - .L_22)
.L_22:
        /*0080*/ 	.word	0x00000008
.L_23:


//--------------------- .nv.callgraph             --------------------------
	.section	.nv.callgraph,"",@"SHT_CUDA_CALLGRAPH"
	.align	4
	.sectionentsize	8
	.align		4
        /*0000*/ 	.word	0x00000000
	.align		4
        /*0004*/ 	.word	0xffffffff
	.align		4
        /*0008*/ 	.word	0x00000000
	.align		4
        /*000c*/ 	.word	0xfffffffe
	.align		4
        /*0010*/ 	.word	0x00000000
	.align		4
        /*0014*/ 	.word	0xfffffffd
	.align		4
        /*0018*/ 	.word	0x00000000
	.align		4
        /*001c*/ 	.word	0xfffffffc


//--------------------- .text._Z16addVectorsKernelPimS_S_ --------------------------
	.section	.text._Z16addVectorsKernelPimS_S_,"ax",@progbits
	.align	128
        .global         _Z16addVectorsKernelPimS_S_
        .type           _Z16addVectorsKernelPimS_S_,@function
        .size           _Z16addVectorsKernelPimS_S_,(.L_x_2 - _Z16addVectorsKernelPimS_S_)
        .other          _Z16addVectorsKernelPimS_S_,@"STO_CUDA_ENTRY STV_DEFAULT"
_Z16addVectorsKernelPimS_S_:
.text._Z16addVectorsKernelPimS_S_:
[----:B------:R-:W-:Y:S01]  /*0000*/  LDC R1, c[0x0][0x37c] ;  /* 0x0000df00ff017b82 */ /* 0x000fe20000000800 */
[----:B------:R-:W0:Y:S01]  /*0010*/  S2R R0, SR_TID.X ;  /* 0x0000000000007919 */ /* 0x000e220000002100 */
[----:B------:R-:W0:Y:S02]  /*0020*/  LDCU.64 UR8, c[0x0][0x388] ;  /* 0x00007100ff0877ac */ /* 0x000e240008000a00 */
[----:B0-----:R-:W-:-:S04]  /*0030*/  ISETP.GE.U32.AND P0, PT, R0, UR8, PT ;  /* 0x0000000800007c0c */ /* 0x001fc8000bf06070 */
[----:B------:R-:W-:-:S13]  /*0040*/  ISETP.GE.U32.AND.EX P0, PT, RZ, UR9, PT, P0 ;  /* 0x00000009ff007c0c */ /* 0x000fda000bf06100 */
[----:B------:R-:W-:Y:S05]  /*0050*/  @P0 EXIT ;  /* 0x000000000000094d */ /* 0x000fea0003800000 */
[----:B------:R-:W-:Y:S01]  /*0060*/  IMAD.MOV.U32 R11, RZ, RZ, RZ ;  /* 0x000000ffff0b7224 */ /* 0x000fe200078e00ff */
[----:B------:R-:W0:Y:S01]  /*0070*/  LDCU UR4, c[0x0][0x360] ;  /* 0x00006c00ff0477ac */ /* 0x000e220008000800 */
[----:B------:R-:W1:Y:S01]  /*0080*/  LDCU.64 UR6, c[0x0][0x358] ;  /* 0x00006b00ff0677ac */ /* 0x000e620008000a00 */
[----:B------:R-:W2:Y:S01]  /*0090*/  LDCU.64 UR10, c[0x0][0x380] ;  /* 0x00007000ff0a77ac */ /* 0x000ea20008000a00 */
[----:B------:R-:W3:Y:S03]  /*00a0*/  LDCU.128 UR12, c[0x0][0x390] ;  /* 0x00007200ff0c77ac */ /* 0x000ee60008000c00 */
.L_x_0:
[C---:B----4-:R-:W-:Y:S01]  /*00b0*/  IMAD.SHL.U32 R6, R0.reuse, 0x4, RZ ;  /* 0x0000000400067824 */ /* 0x050fe200078e00ff */
[----:B------:R-:W-:-:S04]  /*00c0*/  SHF.L.U64.HI R7, R0, 0x2, R11 ;  /* 0x0000000200077819 */ /* 0x000fc8000001020b */
[C---:B---3--:R-:W-:Y:S02]  /*00d0*/  IADD3 R4, P1, PT, R6.reuse, UR14, RZ ;  /* 0x0000000e06047c10 */ /* 0x048fe4000ff3e0ff */
[----:B------:R-:W-:Y:S02]  /*00e0*/  IADD3 R2, P0, PT, R6, UR12, RZ ;  /* 0x0000000c06027c10 */ /* 0x000fe4000ff1e0ff */
[C---:B------:R-:W-:Y:S02]  /*00f0*/  IADD3.X R5, PT, PT, R7.reuse, UR15, RZ, P1, !PT ;  /* 0x0000000f07057c10 */ /* 0x040fe40008ffe4ff */
[----:B------:R-:W-:-:S04]  /*0100*/  IADD3.X R3, PT, PT, R7, UR13, RZ, P0, !PT ;  /* 0x0000000d07037c10 */ /* 0x000fc800087fe4ff */
[----:B-1----:R-:W3:Y:S04]  /*0110*/  LDG.E R5, desc[UR6][R4.64] ;  /* 0x0000000604057981 */ /* 0x002ee8000c1e1900 */
[----:B------:R-:W3:Y:S01]  /*0120*/  LDG.E R2, desc[UR6][R2.64] ;  /* 0x0000000602027981 */ /* 0x000ee2000c1e1900 */
[----:B--2---:R-:W-:-:S04]  /*0130*/  IADD3 R6, P0, PT, R6, UR10, RZ ;  /* 0x0000000a06067c10 */ /* 0x004fc8000ff1e0ff */
[----:B------:R-:W-:Y:S02]  /*0140*/  IADD3.X R7, PT, PT, R7, UR11, RZ, P0, !PT ;  /* 0x0000000b07077c10 */ /* 0x000fe400087fe4ff */
[----:B0-----:R-:W-:-:S05]  /*0150*/  IADD3 R0, P0, PT, R0, UR4, RZ ;  /* 0x0000000400007c10 */ /* 0x001fca000ff1e0ff */
[----:B------:R-:W-:Y:S01]  /*0160*/  IMAD.X R11, RZ, RZ, R11, P0 ;  /* 0x000000ffff0b7224 */ /* 0x000fe200000e060b */
[----:B------:R-:W-:-:S04]  /*0170*/  ISETP.GE.U32.AND P0, PT, R0, UR8, PT ;  /* 0x0000000800007c0c */ /* 0x000fc8000bf06070 */
[----:B------:R-:W-:Y:S01]  /*0180*/  ISETP.GE.U32.AND.EX P0, PT, R11, UR9, PT, P0 ;  /* 0x000000090b007c0c */ /* 0x000fe2000bf06100 */
[----:B---3--:R-:W-:-:S05]  /*0190*/  IMAD.IADD R9, R2, 0x1, R5 ;  /* 0x0000000102097824 */ /* 0x008fca00078e0205 */
[----:B------:R4:W-:Y:S07]  /*01a0*/  STG.E desc[UR6][R6.64], R9 ;  /* 0x0000000906007986 */ /* 0x0009ee000c101906 */
[----:B------:R-:W-:Y:S05]  /*01b0*/  @!P0 BRA `(.L_x_0) ;  /* 0xfffffffc00bc8947 */ /* 0x000fea000383ffff */
[----:B------:R-:W-:Y:S05]  /*01c0*/  EXIT ;  /* 0x000000000000794d */ /* 0x000fea0003800000 */
.L_x_1:
[----:B------:R-:W-:-:S00]  /*01d0*/  BRA `(.L_x_1) ;  /* 0xfffffffc00fc7947 */ /* 0x000fc0000383ffff */
[----:B------:R-:W-:-:S00]  /*01e0*/  NOP ;  /* 0x0000000000007918 */ /* 0x000fc00000000000 */
        /* <DEDUP_REMOVED lines=9> */
.L_x_2:


//--------------------- .nv.shared.reserved.0     --------------------------
	.section	.nv.shared.reserved.0,"aw",@nobits
	.weak		__nv_reservedSMEM_offset_0_alias
	.size		__nv_reservedSMEM_offset_0_alias, 0, 64
	.other		__nv_reservedSMEM_offset_0_alias,@"STO_CUDA_RESERVED_SHARED STV_DEFAULT"
__nv_reservedSMEM_offset_0_alias:
	.zero		0
	.zero		64


//--------------------- .nv.constant0._Z16addVectorsKernelPimS_S_ --------------------------
	.section	.nv.constant0._Z16addVectorsKernelPimS_S_,"a",@progbits
	.sectionflags	@""
	.align	4
.nv.constant0._Z16addVectorsKernelPimS_S_:
	.zero		928


//--------------------- SYMBOLS --------------------------

	.type		.nv.reservedSmem.offset0,@object
	.size		.nv.reservedSmem.offset0,0x4
